	.headerflags	@"EF_CUDA_TEXMODE_UNIFIED EF_CUDA_64BIT_ADDRESS EF_CUDA_ACCELERATORS EF_CUDA_SM90 EF_CUDA_VIRTUAL_SM(EF_CUDA_SM90)"
	.elftype	@"ET_EXEC"


//--------------------- .nv.info                  --------------------------
	.section	.nv.info,"",@"SHT_CUDA_INFO"
	.align	4


	//----- nvinfo : EIATTR_REGCOUNT
	.align		4
        /*0000*/ 	.byte	0x04, 0x2f
        /*0002*/ 	.short	(.L_1 - .L_0)
	.align		4
.L_0:
        /*0004*/ 	.word	index@(triton_poi_fused_cat_0)
        /*0008*/ 	.word	0x00000010


	//----- nvinfo : EIATTR_MIN_STACK_SIZE
	.align		4
.L_1:
        /*000c*/ 	.byte	0x04, 0x12
        /*000e*/ 	.short	(.L_3 - .L_2)
	.align		4
.L_2:
        /*0010*/ 	.word	index@(triton_poi_fused_cat_0)
        /*0014*/ 	.word	0x00000000


	//----- nvinfo : EIATTR_FRAME_SIZE
	.align		4
.L_3:
        /*0018*/ 	.byte	0x04, 0x11
        /*001a*/ 	.short	(.L_5 - .L_4)
	.align		4
.L_4:
        /*001c*/ 	.word	index@(triton_poi_fused_cat_0)
        /*0020*/ 	.word	0x00000000


	//----- nvinfo : EIATTR_MIN_STACK_SIZE
	.align		4
.L_5:
        /*0024*/ 	.byte	0x04, 0x12
        /*0026*/ 	.short	(.L_7 - .L_6)
	.align		4
.L_6:
        /*0028*/ 	.word	index@(triton_poi_fused_cat_0)
        /*002c*/ 	.word	0x00000000
.L_7:


//--------------------- .nv.info.triton_poi_fused_cat_0 --------------------------
	.section	.nv.info.triton_poi_fused_cat_0,"",@"SHT_CUDA_INFO"
	.sectionflags	@""
	.align	4


	//----- nvinfo : EIATTR_CUDA_API_VERSION
	.align		4
        /*0000*/ 	.byte	0x04, 0x37
        /*0002*/ 	.short	(.L_9 - .L_8)
.L_8:
        /*0004*/ 	.word	0x0000007c


	//----- nvinfo : EIATTR_KPARAM_INFO
	.align		4
.L_9:
        /*0008*/ 	.byte	0x04, 0x17
        /*000a*/ 	.short	(.L_11 - .L_10)
.L_10:
        /*000c*/ 	.word	0x00000000
        /*0010*/ 	.short	0x0002
        /*0012*/ 	.short	0x0010
        /*0014*/ 	.byte	0x00, 0xf0, 0x11, 0x00


	//----- nvinfo : EIATTR_KPARAM_INFO
	.align		4
.L_11:
        /*0018*/ 	.byte	0x04, 0x17
        /*001a*/ 	.short	(.L_13 - .L_12)
.L_12:
        /*001c*/ 	.word	0x00000000
        /*0020*/ 	.short	0x0001
        /*0022*/ 	.short	0x0008
        /*0024*/ 	.byte	0x00, 0xf4, 0x21, 0x00


	//----- nvinfo : EIATTR_KPARAM_INFO
	.align		4
.L_13:
        /*0028*/ 	.byte	0x04, 0x17
        /*002a*/ 	.short	(.L_15 - .L_14)
.L_14:
        /*002c*/ 	.word	0x00000000
        /*0030*/ 	.short	0x0000
        /*0032*/ 	.short	0x0000
        /*0034*/ 	.byte	0x00, 0xf4, 0x21, 0x00


	//----- nvinfo : EIATTR_SPARSE_MMA_MASK
	.align		4
.L_15:
        /*0038*/ 	.byte	0x03, 0x50
        /*003a*/ 	.short	0x0000


	//----- nvinfo : EIATTR_MAXREG_COUNT
	.align		4
        /*003c*/ 	.byte	0x03, 0x1b
        /*003e*/ 	.short	0x00ff


	//----- nvinfo : EIATTR_EXIT_INSTR_OFFSETS
	.align		4
        /*0040*/ 	.byte	0x04, 0x1c
        /*0042*/ 	.short	(.L_17 - .L_16)


	//   ....[0]....
.L_16:
        /*0044*/ 	.word	0x00000390


	//   ....[1]....
        /*0048*/ 	.word	0x000003b0


	//----- nvinfo : EIATTR_REQNTID
	.align		4
.L_17:
        /*004c*/ 	.byte	0x04, 0x10
        /*004e*/ 	.short	(.L_19 - .L_18)
.L_18:
        /*0050*/ 	.word	0x00000080
        /*0054*/ 	.word	0x00000001
        /*0058*/ 	.word	0x00000001


	//----- nvinfo : EIATTR_CBANK_PARAM_SIZE
	.align		4
.L_19:
        /*005c*/ 	.byte	0x03, 0x19
        /*005e*/ 	.short	0x0014


	//----- nvinfo : EIATTR_PARAM_CBANK
	.align		4
        /*0060*/ 	.byte	0x04, 0x0a
        /*0062*/ 	.short	(.L_21 - .L_20)
	.align		4
.L_20:
        /*0064*/ 	.word	index@(.nv.constant0.triton_poi_fused_cat_0)
        /*0068*/ 	.short	0x0210
        /*006a*/ 	.short	0x0014


	//----- nvinfo : EIATTR_SW_WAR
	.align		4
.L_21:
        /*006c*/ 	.byte	0x04, 0x36
        /*006e*/ 	.short	(.L_23 - .L_22)
.L_22:
        /*0070*/ 	.word	0x00000008
.L_23:


//--------------------- .nv.callgraph             --------------------------
	.section	.nv.callgraph,"",@"SHT_CUDA_CALLGRAPH"
	.align	4
	.sectionentsize	8
	.align		4
        /*0000*/ 	.word	0x00000000
	.align		4
        /*0004*/ 	.word	0xffffffff
	.align		4
        /*0008*/ 	.word	0x00000000
	.align		4
        /*000c*/ 	.word	0xfffffffe
	.align		4
        /*0010*/ 	.word	0x00000000
	.align		4
        /*0014*/ 	.word	0xfffffffd
	.align		4
        /*0018*/ 	.word	0x00000000
	.align		4
        /*001c*/ 	.word	0xfffffffc


//--------------------- .text.triton_poi_fused_cat_0 --------------------------
	.section	.text.triton_poi_fused_cat_0,"ax",@progbits
	.align	128
        .global         triton_poi_fused_cat_0
        .type           triton_poi_fused_cat_0,@function
        .size           triton_poi_fused_cat_0,(.L_x_1 - triton_poi_fused_cat_0)
        .other          triton_poi_fused_cat_0,@"STO_CUDA_ENTRY STV_DEFAULT"
triton_poi_fused_cat_0:
.text.triton_poi_fused_cat_0:
[----:B------:R-:W0:Y:S02]  /*0000*/  LDC R1, c[0x0][0x28] ;  /* 0x00000a00ff017b82 */ /* 0x000e240000000800 */
[----:B------:R-:W1:Y:S01]  /*0010*/  S2R R0, SR_TID.X ;  /* 0x0000000000007919 */ /* 0x000e620000002100 */
[----:B------:R-:W-:Y:S01]  /*0020*/  ULDC.64 UR4, c[0x0][0x210] ;  /* 0x0000840000047ab9 */ /* 0x000fe20000000a00 */
[----:B------:R-:W2:Y:S01]  /*0030*/  S2R R3, SR_CTAID.X ;  /* 0x0000000000037919 */ /* 0x000ea20000002500 */
[----:B-1----:R-:W-:-:S05]  /*0040*/  LOP3.LUT R0, R0, 0x7f, RZ, 0xc0, !PT ;  /* 0x0000007f00007812 */ /* 0x002fca00078ec0ff */
[----:B--2---:R-:W-:-:S05]  /*0050*/  IMAD R0, R3, 0x80, R0 ;  /* 0x0000008003007824 */ /* 0x004fca00078e0200 */
[----:B------:R-:W-:-:S04]  /*0060*/  SHF.R.S32.HI R3, RZ, 0x1f, R0 ;  /* 0x0000001fff037819 */ /* 0x000fc80000011400 */
[CC--:B------:R-:W-:Y:S02]  /*0070*/  LEA.HI R2, R3.reuse, R0.reuse, RZ, 0x2 ;  /* 0x0000000003027211 */ /* 0x0c0fe400078f10ff */
[----:B------:R-:W-:Y:S02]  /*0080*/  LEA.HI R6, R3, R0, RZ, 0x5 ;  /* 0x0000000003067211 */ /* 0x000fe400078f28ff */
[----:B------:R-:W-:Y:S02]  /*0090*/  SHF.R.S32.HI R4, RZ, 0x2, R2 ;  /* 0x00000002ff047819 */ /* 0x000fe40000011402 */
[----:B------:R-:W-:Y:S02]  /*00a0*/  LOP3.LUT R3, R2, 0xfffffffc, RZ, 0xc0, !PT ;  /* 0xfffffffc02037812 */ /* 0x000fe400078ec0ff */
[----:B------:R-:W-:Y:S02]  /*00b0*/  LEA.HI R5, R4, R4, RZ, 0x3 ;  /* 0x0000000404057211 */ /* 0x000fe400078f18ff */
[----:B------:R-:W-:Y:S01]  /*00c0*/  SHF.R.S32.HI R8, RZ, 0x5, R6 ;  /* 0x00000005ff087819 */ /* 0x000fe20000011406 */
[----:B------:R-:W-:Y:S01]  /*00d0*/  IMAD.IADD R3, R0, 0x1, -R3 ;  /* 0x0000000100037824 */ /* 0x000fe200078e0a03 */
[----:B------:R-:W-:-:S05]  /*00e0*/  LOP3.LUT R5, R5, 0xfffffff8, RZ, 0xc0, !PT ;  /* 0xfffffff805057812 */ /* 0x000fca00078ec0ff */
[----:B------:R-:W-:Y:S02]  /*00f0*/  IMAD.IADD R5, R4, 0x1, -R5 ;  /* 0x0000000104057824 */ /* 0x000fe400078e0a05 */
[----:B------:R-:W-:Y:S02]  /*0100*/  IMAD R4, R8, 0x10, R3 ;  /* 0x0000001008047824 */ /* 0x000fe400078e0203 */
[C---:B------:R-:W-:Y:S01]  /*0110*/  IMAD.SHL.U32 R2, R5.reuse, 0x4, RZ ;  /* 0x0000000405027824 */ /* 0x040fe200078e00ff */
[----:B------:R-:W-:Y:S02]  /*0120*/  ISETP.GT.AND P0, PT, R5, 0x3, PT ;  /* 0x000000030500780c */ /* 0x000fe40003f04270 */
[----:B------:R-:W-:Y:S01]  /*0130*/  SHF.R.S32.HI R7, RZ, 0x1f, R4 ;  /* 0x0000001fff077819 */ /* 0x000fe20000011404 */
[----:B------:R-:W-:Y:S01]  /*0140*/  VIADD R3, R2, 0xfffffff0 ;  /* 0xfffffff002037836 */ /* 0x000fe20000000000 */
[----:B------:R-:W-:-:S04]  /*0150*/  IADD3 R12, P1, R2, R4, RZ ;  /* 0x00000004020c7210 */ /* 0x000fc80007f3e0ff */
[----:B------:R-:W-:Y:S02]  /*0160*/  IADD3 R10, P2, R3, R4, RZ ;  /* 0x00000004030a7210 */ /* 0x000fe40007f5e0ff */
[-C--:B------:R-:W-:Y:S02]  /*0170*/  LEA.HI.X.SX32 R13, R2, R7.reuse, 0x1, P1 ;  /* 0x00000007020d7211 */ /* 0x080fe400008f0eff */
[----:B------:R-:W-:Y:S02]  /*0180*/  LEA.HI.X.SX32 R11, R3, R7, 0x1, P2 ;  /* 0x00000007030b7211 */ /* 0x000fe400010f0eff */
[----:B------:R-:W1:Y:S01]  /*0190*/  LDC.64 R2, c[0x0][0x210] ;  /* 0x00008400ff027b82 */ /* 0x000e620000000a00 */
[----:B------:R-:W-:Y:S02]  /*01a0*/  LOP3.LUT R7, R6, 0xffffffe0, RZ, 0xc0, !PT ;  /* 0xffffffe006077812 */ /* 0x000fe400078ec0ff */
[C---:B------:R-:W-:Y:S02]  /*01b0*/  ISETP.GT.AND P2, PT, R0.reuse, 0x7f, P0 ;  /* 0x0000007f0000780c */ /* 0x040fe40000744270 */
[C---:B------:R-:W-:Y:S01]  /*01c0*/  ISETP.LT.AND P0, PT, R0.reuse, 0x200, P0 ;  /* 0x000002000000780c */ /* 0x040fe20000701270 */
[C---:B------:R-:W-:Y:S01]  /*01d0*/  IMAD.IADD R7, R0.reuse, 0x1, -R7 ;  /* 0x0000000100077824 */ /* 0x040fe200078e0a07 */
[----:B------:R-:W-:-:S02]  /*01e0*/  ISETP.LT.AND P3, PT, R0, 0x200, P2 ;  /* 0x000002000000780c */ /* 0x000fc40001761270 */
[----:B------:R-:W-:Y:S01]  /*01f0*/  LEA R4, P4, R12, UR4, 0x2 ;  /* 0x000000040c047c11 */ /* 0x000fe2000f8810ff */
[----:B------:R-:W-:Y:S01]  /*0200*/  IMAD R9, R8, 0x10, R7 ;  /* 0x0000001008097824 */ /* 0x000fe200078e0207 */
[----:B------:R-:W-:Y:S02]  /*0210*/  LEA R6, P5, R10, UR4, 0x2 ;  /* 0x000000040a067c11 */ /* 0x000fe4000f8a10ff */
[----:B------:R-:W-:Y:S02]  /*0220*/  ISETP.GE.AND P1, PT, R5, 0x4, PT ;  /* 0x000000040500780c */ /* 0x000fe40003f26270 */
[----:B------:R-:W-:Y:S02]  /*0230*/  LEA.HI.X R5, R12, UR5, R13, 0x2, P4 ;  /* 0x000000050c057c11 */ /* 0x000fe4000a0f140d */
[----:B------:R-:W-:Y:S02]  /*0240*/  CS2R R12, SRZ ;  /* 0x00000000000c7805 */ /* 0x000fe4000001ff00 */
[----:B------:R-:W-:-:S02]  /*0250*/  LEA.HI.X R7, R10, UR5, R11, 0x2, P5 ;  /* 0x000000050a077c11 */ /* 0x000fc4000a8f140b */
[----:B------:R-:W-:Y:S01]  /*0260*/  CS2R R10, SRZ ;  /* 0x00000000000a7805 */ /* 0x000fe2000001ff00 */
[----:B------:R-:W-:Y:S01]  /*0270*/  ULDC.64 UR4, c[0x0][0x208] ;  /* 0x0000820000047ab9 */ /* 0x000fe20000000a00 */
[----:B------:R-:W-:Y:S01]  /*0280*/  ISETP.LT.AND P4, PT, R0, 0x200, !P1 ;  /* 0x000002000000780c */ /* 0x000fe20004f81270 */
[----:B------:R-:W2:Y:S04]  /*0290*/  @P0 LDG.E R13, desc[UR4][R4.64+-0x40] ;  /* 0xffffc004040d0981 */ /* 0x000ea8000c1e1900 */
[----:B------:R3:W4:Y:S04]  /*02a0*/  @P3 LDG.E R11, desc[UR4][R4.64+-0x40] ;  /* 0xffffc004040b3981 */ /* 0x000728000c1e1900 */
[----:B------:R-:W5:Y:S01]  /*02b0*/  @P3 LDG.E R12, desc[UR4][R6.64+-0x100] ;  /* 0xffff0004060c3981 */ /* 0x000f62000c1e1900 */
[----:B-1----:R-:W-:-:S02]  /*02c0*/  IMAD.WIDE R2, R9, 0x4, R2 ;  /* 0x0000000409027825 */ /* 0x002fc400078e0202 */
[----:B------:R-:W3:Y:S03]  /*02d0*/  LDC.64 R8, c[0x0][0x218] ;  /* 0x00008600ff087b82 */ /* 0x000ee60000000a00 */
[----:B------:R-:W5:Y:S01]  /*02e0*/  @P4 LDG.E R10, desc[UR4][R2.64] ;  /* 0x00000004020a4981 */ /* 0x000f62000c1e1900 */
[C---:B------:R-:W-:Y:S01]  /*02f0*/  ISETP.GT.AND P5, PT, R0.reuse, 0x7f, PT ;  /* 0x0000007f0000780c */ /* 0x040fe20003fa4270 */
[C---:B---3--:R-:W-:Y:S01]  /*0300*/  IMAD.WIDE R4, R0.reuse, 0x4, R8 ;  /* 0x0000000400047825 */ /* 0x048fe200078e0208 */
[----:B--2---:R-:W-:Y:S02]  /*0310*/  SEL R13, R13, RZ, P0 ;  /* 0x000000ff0d0d7207 */ /* 0x004fe40000000000 */
[----:B------:R-:W-:Y:S02]  /*0320*/  ISETP.GE.AND P0, PT, R0, 0x200, PT ;  /* 0x000002000000780c */ /* 0x000fe40003f06270 */
[----:B----4-:R-:W-:-:S02]  /*0330*/  SEL R11, R11, RZ, P3 ;  /* 0x000000ff0b0b7207 */ /* 0x010fc40001800000 */
[----:B-----5:R-:W-:-:S05]  /*0340*/  SEL R12, R12, RZ, P3 ;  /* 0x000000ff0c0c7207 */ /* 0x020fca0001800000 */
[----:B------:R-:W-:Y:S01]  /*0350*/  FADD R11, R11, -R12 ;  /* 0x8000000c0b0b7221 */ /* 0x000fe20000000000 */
[----:B------:R-:W-:-:S04]  /*0360*/  SEL R10, R10, RZ, P4 ;  /* 0x000000ff0a0a7207 */ /* 0x000fc80002000000 */
[----:B------:R-:W-:-:S04]  /*0370*/  @P5 SEL R13, R11, RZ, P2 ;  /* 0x000000ff0b0d5207 */ /* 0x000fc80001000000 */
[----:B------:R-:W-:Y:S01]  /*0380*/  SEL R13, R10, R13, !P1 ;  /* 0x0000000d0a0d7207 */ /* 0x000fe20004800000 */
[----:B------:R-:W-:Y:S06]  /*0390*/  @P0 EXIT ;  /* 0x000000000000094d */ /* 0x000fec0003800000 */
[----:B------:R-:W-:Y:S01]  /*03a0*/  STG.E desc[UR4][R4.64], R13 ;  /* 0x0000000d04007986 */ /* 0x000fe2000c101904 */
[----:B------:R-:W-:Y:S05]  /*03b0*/  EXIT ;  /* 0x000000000000794d */ /* 0x000fea0003800000 */
.L_x_0:
[----:B------:R-:W-:-:S00]  /*03c0*/  BRA `(.L_x_0) ;  /* 0xfffffffc00fc7947 */ /* 0x000fc0000383ffff */
[----:B------:R-:W-:-:S00]  /*03d0*/  NOP ;  /* 0x0000000000007918 */ /* 0x000fc00000000000 */
        /* <DEDUP_REMOVED lines=10> */
.L_x_1:


//--------------------- .nv.constant0.triton_poi_fused_cat_0 --------------------------
	.section	.nv.constant0.triton_poi_fused_cat_0,"a",@progbits
	.sectionflags	@""
	.align	4
.nv.constant0.triton_poi_fused_cat_0:
	.zero		548
